//
// Generated by NVIDIA NVVM Compiler
//
// Compiler Build ID: CL-36424714
// Cuda compilation tools, release 13.0, V13.0.88
// Based on NVVM 20.0.0
//

.version 9.0
.target sm_100
.address_size 64

	// .globl	_Z9srcKernel7Network
.extern .func  (.param .b32 func_retval0) vprintf
(
	.param .b64 vprintf_param_0,
	.param .b64 vprintf_param_1
)
;
.global .align 1 .b8 $str[26] = {84, 104, 114, 101, 97, 100, 32, 91, 37, 100, 93, 44, 32, 78, 111, 100, 101, 73, 68, 32, 91, 37, 100, 93, 10};
.global .align 1 .b8 $str$1[58] = {67, 111, 108, 117, 109, 110, 32, 91, 37, 100, 93, 44, 32, 84, 104, 114, 101, 97, 100, 32, 91, 37, 100, 93, 44, 32, 78, 111, 100, 101, 73, 68, 32, 91, 37, 100, 93, 44, 32, 76, 117, 116, 76, 111, 111, 107, 117, 112, 73, 100, 120, 32, 91, 37, 100, 93, 10};

.visible .entry _Z9srcKernel7Network(
	.param .align 8 .b8 _Z9srcKernel7Network_param_0[96]
)
{
	.local .align 8 .b8 	__local_depot0[8];
	.reg .b64 	%SP;
	.reg .b64 	%SPL;
	.reg .pred 	%p<3>;
	.reg .b32 	%r<11>;
	.reg .b64 	%rd<22>;

	mov.u64 	%SPL, __local_depot0;
	cvta.local.u64 	%SP, %SPL;
	ld.param.u64 	%rd2, [_Z9srcKernel7Network_param_0+72];
	ld.param.u64 	%rd3, [_Z9srcKernel7Network_param_0+64];
	ld.param.u64 	%rd4, [_Z9srcKernel7Network_param_0+16];
	ld.param.u64 	%rd5, [_Z9srcKernel7Network_param_0+8];
	add.u64 	%rd6, %SP, 0;
	add.u64 	%rd7, %SPL, 0;
	cvta.to.global.u64 	%rd8, %rd5;
	cvta.to.global.u64 	%rd9, %rd4;
	cvta.to.global.u64 	%rd10, %rd3;
	cvta.to.global.u64 	%rd1, %rd2;
	mov.u32 	%r2, %tid.x;
	mul.wide.u32 	%rd11, %r2, 4;
	add.s64 	%rd12, %rd8, %rd11;
	ld.global.u32 	%r1, [%rd12];
	st.local.v2.u32 	[%rd7], {%r2, %r1};
	mov.u64 	%rd13, $str;
	cvta.global.u64 	%rd14, %rd13;
	{ // callseq 0, 0
	.param .b64 param0;
	st.param.b64 	[param0], %rd14;
	.param .b64 param1;
	st.param.b64 	[param1], %rd6;
	.param .b32 retval0;
	call.uni (retval0), 
	vprintf, 
	(
	param0, 
	param1
	);
	ld.param.b32 	%r3, [retval0];
	} // callseq 0
	add.s64 	%rd15, %rd9, %rd11;
	ld.global.u32 	%r5, [%rd15];
	mul.wide.s32 	%rd16, %r1, 4;
	add.s64 	%rd17, %rd10, %rd16;
	ld.global.u32 	%r6, [%rd17];
	shr.u32 	%r7, %r6, %r5;
	and.b32  	%r8, %r7, 1;
	setp.eq.b32 	%p1, %r8, 1;
	not.pred 	%p2, %p1;
	@%p2 bra 	$L__BB0_2;
	add.s64 	%rd19, %rd1, %rd16;
	mov.b32 	%r9, 1;
	st.global.u32 	[%rd19], %r9;
	bra.uni 	$L__BB0_3;
$L__BB0_2:
	add.s64 	%rd21, %rd1, %rd16;
	mov.b32 	%r10, 0;
	st.global.u32 	[%rd21], %r10;
$L__BB0_3:
	ret;

}
	// .globl	_Z9genKernel7Networki
.visible .entry _Z9genKernel7Networki(
	.param .align 8 .b8 _Z9genKernel7Networki_param_0[96],
	.param .u32 _Z9genKernel7Networki_param_1
)
{
	.local .align 16 .b8 	__local_depot1[16];
	.reg .b64 	%SP;
	.reg .b64 	%SPL;
	.reg .pred 	%p<27>;
	.reg .b32 	%r<157>;
	.reg .b64 	%rd<67>;

	mov.u64 	%SPL, __local_depot1;
	cvta.local.u64 	%SP, %SPL;
	ld.param.u64 	%rd2, [_Z9genKernel7Networki_param_0+64];
	ld.param.u32 	%r1, [_Z9genKernel7Networki_param_0+56];
	ld.param.u64 	%rd4, [_Z9genKernel7Networki_param_0+88];
	ld.param.u64 	%rd5, [_Z9genKernel7Networki_param_0+80];
	ld.param.u64 	%rd6, [_Z9genKernel7Networki_param_0+72];
	ld.param.u64 	%rd7, [_Z9genKernel7Networki_param_0+48];
	ld.param.u64 	%rd8, [_Z9genKernel7Networki_param_0+40];
	ld.param.u32 	%r27, [_Z9genKernel7Networki_param_1];
	cvta.to.global.u64 	%rd9, %rd8;
	cvta.to.global.u64 	%rd1, %rd7;
	cvta.to.global.u64 	%rd3, %rd6;
	cvta.to.global.u64 	%rd10, %rd5;
	cvta.to.global.u64 	%rd11, %rd4;
	mov.u32 	%r2, %tid.x;
	mul.wide.s32 	%rd12, %r27, 4;
	add.s64 	%rd13, %rd10, %rd12;
	ld.global.u32 	%r29, [%rd13];
	add.s32 	%r30, %r29, %r2;
	mul.wide.s32 	%rd14, %r30, 4;
	add.s64 	%rd15, %rd11, %rd14;
	ld.global.u32 	%r3, [%rd15];
	mul.wide.s32 	%rd16, %r3, 4;
	add.s64 	%rd17, %rd9, %rd16;
	ld.global.u32 	%r4, [%rd17];
	setp.lt.s32 	%p1, %r1, 1;
	mov.b32 	%r156, 0;
	@%p1 bra 	$L__BB1_12;
	and.b32  	%r5, %r1, 7;
	setp.lt.u32 	%p2, %r1, 8;
	mov.b32 	%r151, 0;
	mov.u32 	%r156, %r151;
	@%p2 bra 	$L__BB1_4;
	and.b32  	%r151, %r1, 2147483640;
	mov.b32 	%r145, 0;
	mov.u32 	%r156, %r145;
$L__BB1_3:
	.pragma "nounroll";
	add.s32 	%r34, %r145, %r4;
	mul.wide.s32 	%rd18, %r34, 4;
	add.s64 	%rd19, %rd1, %rd18;
	ld.global.u32 	%r35, [%rd19];
	mul.wide.s32 	%rd20, %r35, 4;
	add.s64 	%rd21, %rd3, %rd20;
	ld.global.u32 	%r36, [%rd21];
	setp.eq.s32 	%p3, %r36, 0;
	not.b32 	%r37, %r145;
	add.s32 	%r38, %r1, %r37;
	mov.b32 	%r39, 1;
	shl.b32 	%r40, %r39, %r38;
	selp.b32 	%r41, 0, %r40, %p3;
	or.b32  	%r42, %r41, %r156;
	ld.global.u32 	%r43, [%rd19+4];
	mul.wide.s32 	%rd22, %r43, 4;
	add.s64 	%rd23, %rd3, %rd22;
	ld.global.u32 	%r44, [%rd23];
	setp.eq.s32 	%p4, %r44, 0;
	sub.s32 	%r45, %r1, %r145;
	add.s32 	%r46, %r45, -2;
	shl.b32 	%r47, %r39, %r46;
	selp.b32 	%r48, 0, %r47, %p4;
	or.b32  	%r49, %r48, %r42;
	ld.global.u32 	%r50, [%rd19+8];
	mul.wide.s32 	%rd24, %r50, 4;
	add.s64 	%rd25, %rd3, %rd24;
	ld.global.u32 	%r51, [%rd25];
	setp.eq.s32 	%p5, %r51, 0;
	add.s32 	%r52, %r45, -3;
	shl.b32 	%r53, %r39, %r52;
	selp.b32 	%r54, 0, %r53, %p5;
	or.b32  	%r55, %r54, %r49;
	ld.global.u32 	%r56, [%rd19+12];
	mul.wide.s32 	%rd26, %r56, 4;
	add.s64 	%rd27, %rd3, %rd26;
	ld.global.u32 	%r57, [%rd27];
	setp.eq.s32 	%p6, %r57, 0;
	add.s32 	%r58, %r45, -4;
	shl.b32 	%r59, %r39, %r58;
	selp.b32 	%r60, 0, %r59, %p6;
	or.b32  	%r61, %r60, %r55;
	ld.global.u32 	%r62, [%rd19+16];
	mul.wide.s32 	%rd28, %r62, 4;
	add.s64 	%rd29, %rd3, %rd28;
	ld.global.u32 	%r63, [%rd29];
	setp.eq.s32 	%p7, %r63, 0;
	add.s32 	%r64, %r45, -5;
	shl.b32 	%r65, %r39, %r64;
	selp.b32 	%r66, 0, %r65, %p7;
	or.b32  	%r67, %r66, %r61;
	ld.global.u32 	%r68, [%rd19+20];
	mul.wide.s32 	%rd30, %r68, 4;
	add.s64 	%rd31, %rd3, %rd30;
	ld.global.u32 	%r69, [%rd31];
	setp.eq.s32 	%p8, %r69, 0;
	add.s32 	%r70, %r45, -6;
	shl.b32 	%r71, %r39, %r70;
	selp.b32 	%r72, 0, %r71, %p8;
	or.b32  	%r73, %r72, %r67;
	ld.global.u32 	%r74, [%rd19+24];
	mul.wide.s32 	%rd32, %r74, 4;
	add.s64 	%rd33, %rd3, %rd32;
	ld.global.u32 	%r75, [%rd33];
	setp.eq.s32 	%p9, %r75, 0;
	add.s32 	%r76, %r45, -7;
	shl.b32 	%r77, %r39, %r76;
	selp.b32 	%r78, 0, %r77, %p9;
	or.b32  	%r79, %r78, %r73;
	ld.global.u32 	%r80, [%rd19+28];
	mul.wide.s32 	%rd34, %r80, 4;
	add.s64 	%rd35, %rd3, %rd34;
	ld.global.u32 	%r81, [%rd35];
	setp.eq.s32 	%p10, %r81, 0;
	add.s32 	%r82, %r45, -8;
	shl.b32 	%r83, %r39, %r82;
	selp.b32 	%r84, 0, %r83, %p10;
	or.b32  	%r156, %r84, %r79;
	add.s32 	%r145, %r145, 8;
	setp.ne.s32 	%p11, %r145, %r151;
	@%p11 bra 	$L__BB1_3;
$L__BB1_4:
	setp.eq.s32 	%p12, %r5, 0;
	@%p12 bra 	$L__BB1_12;
	and.b32  	%r14, %r1, 3;
	setp.lt.u32 	%p13, %r5, 4;
	@%p13 bra 	$L__BB1_7;
	add.s32 	%r86, %r151, %r4;
	mul.wide.s32 	%rd36, %r86, 4;
	add.s64 	%rd37, %rd1, %rd36;
	ld.global.u32 	%r87, [%rd37];
	mul.wide.s32 	%rd38, %r87, 4;
	add.s64 	%rd39, %rd3, %rd38;
	ld.global.u32 	%r88, [%rd39];
	setp.eq.s32 	%p14, %r88, 0;
	not.b32 	%r89, %r151;
	add.s32 	%r90, %r1, %r89;
	mov.b32 	%r91, 1;
	shl.b32 	%r92, %r91, %r90;
	selp.b32 	%r93, 0, %r92, %p14;
	ld.global.u32 	%r94, [%rd37+4];
	mul.wide.s32 	%rd40, %r94, 4;
	add.s64 	%rd41, %rd3, %rd40;
	ld.global.u32 	%r95, [%rd41];
	setp.eq.s32 	%p15, %r95, 0;
	sub.s32 	%r96, %r1, %r151;
	add.s32 	%r97, %r96, -2;
	shl.b32 	%r98, %r91, %r97;
	selp.b32 	%r99, 0, %r98, %p15;
	or.b32  	%r100, %r93, %r99;
	ld.global.u32 	%r101, [%rd37+8];
	mul.wide.s32 	%rd42, %r101, 4;
	add.s64 	%rd43, %rd3, %rd42;
	ld.global.u32 	%r102, [%rd43];
	setp.eq.s32 	%p16, %r102, 0;
	add.s32 	%r103, %r96, -3;
	shl.b32 	%r104, %r91, %r103;
	selp.b32 	%r105, 0, %r104, %p16;
	or.b32  	%r106, %r100, %r105;
	ld.global.u32 	%r107, [%rd37+12];
	mul.wide.s32 	%rd44, %r107, 4;
	add.s64 	%rd45, %rd3, %rd44;
	ld.global.u32 	%r108, [%rd45];
	setp.eq.s32 	%p17, %r108, 0;
	add.s32 	%r109, %r96, -4;
	shl.b32 	%r110, %r91, %r109;
	selp.b32 	%r111, 0, %r110, %p17;
	or.b32  	%r112, %r106, %r111;
	or.b32  	%r156, %r112, %r156;
	add.s32 	%r151, %r151, 4;
$L__BB1_7:
	setp.eq.s32 	%p18, %r14, 0;
	@%p18 bra 	$L__BB1_12;
	setp.eq.s32 	%p19, %r14, 1;
	@%p19 bra 	$L__BB1_10;
	add.s32 	%r114, %r151, %r4;
	mul.wide.s32 	%rd46, %r114, 4;
	add.s64 	%rd47, %rd1, %rd46;
	ld.global.u32 	%r115, [%rd47];
	mul.wide.s32 	%rd48, %r115, 4;
	add.s64 	%rd49, %rd3, %rd48;
	ld.global.u32 	%r116, [%rd49];
	setp.eq.s32 	%p20, %r116, 0;
	not.b32 	%r117, %r151;
	add.s32 	%r118, %r1, %r117;
	mov.b32 	%r119, 1;
	shl.b32 	%r120, %r119, %r118;
	selp.b32 	%r121, 0, %r120, %p20;
	ld.global.u32 	%r122, [%rd47+4];
	mul.wide.s32 	%rd50, %r122, 4;
	add.s64 	%rd51, %rd3, %rd50;
	ld.global.u32 	%r123, [%rd51];
	setp.eq.s32 	%p21, %r123, 0;
	sub.s32 	%r124, %r1, %r151;
	add.s32 	%r125, %r124, -2;
	shl.b32 	%r126, %r119, %r125;
	selp.b32 	%r127, 0, %r126, %p21;
	or.b32  	%r128, %r121, %r127;
	or.b32  	%r156, %r128, %r156;
	add.s32 	%r151, %r151, 2;
$L__BB1_10:
	and.b32  	%r129, %r1, 1;
	setp.eq.b32 	%p22, %r129, 1;
	not.pred 	%p23, %p22;
	@%p23 bra 	$L__BB1_12;
	add.s32 	%r130, %r151, %r4;
	mul.wide.s32 	%rd52, %r130, 4;
	add.s64 	%rd53, %rd1, %rd52;
	ld.global.u32 	%r131, [%rd53];
	mul.wide.s32 	%rd54, %r131, 4;
	add.s64 	%rd55, %rd3, %rd54;
	ld.global.u32 	%r132, [%rd55];
	setp.eq.s32 	%p24, %r132, 0;
	not.b32 	%r133, %r151;
	add.s32 	%r134, %r1, %r133;
	mov.b32 	%r135, 1;
	shl.b32 	%r136, %r135, %r134;
	selp.b32 	%r137, 0, %r136, %p24;
	or.b32  	%r156, %r137, %r156;
$L__BB1_12:
	cvta.to.global.u64 	%rd56, %rd2;
	add.s64 	%rd58, %rd56, %rd16;
	ld.global.u32 	%r138, [%rd58];
	shr.u32 	%r139, %r138, %r156;
	and.b32  	%r140, %r139, 1;
	setp.eq.b32 	%p25, %r140, 1;
	not.pred 	%p26, %p25;
	@%p26 bra 	$L__BB1_14;
	add.s64 	%rd60, %rd3, %rd16;
	mov.b32 	%r141, 1;
	st.global.u32 	[%rd60], %r141;
	bra.uni 	$L__BB1_15;
$L__BB1_14:
	add.s64 	%rd62, %rd3, %rd16;
	mov.b32 	%r142, 0;
	st.global.u32 	[%rd62], %r142;
$L__BB1_15:
	add.u64 	%rd63, %SP, 0;
	add.u64 	%rd64, %SPL, 0;
	st.local.v4.u32 	[%rd64], {%r27, %r2, %r3, %r156};
	mov.u64 	%rd65, $str$1;
	cvta.global.u64 	%rd66, %rd65;
	{ // callseq 1, 0
	.param .b64 param0;
	st.param.b64 	[param0], %rd66;
	.param .b64 param1;
	st.param.b64 	[param1], %rd63;
	.param .b32 retval0;
	call.uni (retval0), 
	vprintf, 
	(
	param0, 
	param1
	);
	ld.param.b32 	%r143, [retval0];
	} // callseq 1
	ret;

}


// ===== COMPILED SASS (sm_100) =====

	.target	sm_100

	.elftype	@"ET_EXEC"


//--------------------- .note.nv.tkinfo           --------------------------
	.section	.note.nv.tkinfo,"",@"SHT_NOTE"
	.sectionflags	@"SHF_NOTE_NV_TKINFO"
	.tkinfo
        /*0018*/ 	.word	0x00000002
        /*0030*/ 	.string	""
        /*0030*/ 	.string	"ptxas"
        /*0030*/ 	.string	"Cuda compilation tools, release 13.0, V13.0.88"
        /*0030*/ 	.string	"Build cuda_13.0.r13.0/compiler.36424714_0"
        /*0030*/ 	.string	"-arch sm_100 -m 64 "



//--------------------- .note.nv.cuinfo           --------------------------
	.section	.note.nv.cuinfo,"",@"SHT_NOTE"
	.sectionflags	@"SHF_NOTE_NV_CUINFO"
        /*0018*/ 	.short	0x0002
        /*001a*/ 	.short	0x0064
        /*001c*/ 	.short	0x0082
	.zero		2


//--------------------- .nv.info                  --------------------------
	.section	.nv.info,"",@"SHT_CUDA_INFO"
	.align	4


	//----- nvinfo : EIATTR_REGCOUNT
	.align		4
        /*0000*/ 	.byte	0x04, 0x2f
        /*0002*/ 	.short	(.L_3 - .L_2)
	.align		4
.L_2:
        /*0004*/ 	.word	index@(_Z9srcKernel7Network)
        /*0008*/ 	.word	0x00000018


	//----- nvinfo : EIATTR_FRAME_SIZE
	.align		4
.L_3:
        /*000c*/ 	.byte	0x04, 0x11
        /*000e*/ 	.short	(.L_5 - .L_4)
	.align		4
.L_4:
        /*0010*/ 	.word	index@(_Z9srcKernel7Network)
        /*0014*/ 	.word	0x00000008


	//----- nvinfo : EIATTR_REGCOUNT
	.align		4
.L_5:
        /*0018*/ 	.byte	0x04, 0x2f
        /*001a*/ 	.short	(.L_7 - .L_6)
	.align		4
.L_6:
        /*001c*/ 	.word	index@(_Z9genKernel7Networki)
        /*0020*/ 	.word	0x00000020


	//----- nvinfo : EIATTR_FRAME_SIZE
	.align		4
.L_7:
        /*0024*/ 	.byte	0x04, 0x11
        /*0026*/ 	.short	(.L_9 - .L_8)
	.align		4
.L_8:
        /*0028*/ 	.word	index@(_Z9genKernel7Networki)
        /*002c*/ 	.word	0x00000010


	//----- nvinfo : EIATTR_MIN_STACK_SIZE
	.align		4
.L_9:
        /*0030*/ 	.byte	0x04, 0x12
        /*0032*/ 	.short	(.L_11 - .L_10)
	.align		4
.L_10:
        /*0034*/ 	.word	index@(_Z9genKernel7Networki)
        /*0038*/ 	.word	0x00000010


	//----- nvinfo : EIATTR_MIN_STACK_SIZE
	.align		4
.L_11:
        /*003c*/ 	.byte	0x04, 0x12
        /*003e*/ 	.short	(.L_13 - .L_12)
	.align		4
.L_12:
        /*0040*/ 	.word	index@(_Z9srcKernel7Network)
        /*0044*/ 	.word	0x00000008
.L_13:


//--------------------- .nv.compat                --------------------------
	.section	.nv.compat,"",@"SHT_CUDA_COMPAT_INFO"
	.align	4
        /*0000*/ 	.byte	0x02, 0x09, 0x00, 0x00, 0x02, 0x02, 0x01, 0x00, 0x02, 0x05, 0x05, 0x00, 0x03, 0x07, 0x01, 0x01
        /*0010*/ 	.byte	0x02, 0x03, 0x00, 0x00, 0x02, 0x06, 0x01, 0x00, 0x04, 0x0b, 0x08, 0x00, 0x09, 0x00, 0x00, 0x00
        /*0020*/ 	.byte	0x00, 0x00, 0x00, 0x00


//--------------------- .nv.info._Z9genKernel7Networki --------------------------
	.section	.nv.info._Z9genKernel7Networki,"",@"SHT_CUDA_INFO"
	.sectionflags	@""
	.align	4


	//----- nvinfo : EIATTR_CUDA_API_VERSION
	.align		4
        /*0000*/ 	.byte	0x04, 0x37
        /*0002*/ 	.short	(.L_15 - .L_14)
.L_14:
        /*0004*/ 	.word	0x00000082


	//----- nvinfo : EIATTR_KPARAM_INFO
	.align		4
.L_15:
        /*0008*/ 	.byte	0x04, 0x17
        /*000a*/ 	.short	(.L_17 - .L_16)
.L_16:
        /*000c*/ 	.word	0x00000000
        /*0010*/ 	.short	0x0001
        /*0012*/ 	.short	0x0060
        /*0014*/ 	.byte	0x00, 0xf0, 0x11, 0x00


	//----- nvinfo : EIATTR_KPARAM_INFO
	.align		4
.L_17:
        /*0018*/ 	.byte	0x04, 0x17
        /*001a*/ 	.short	(.L_19 - .L_18)
.L_18:
        /*001c*/ 	.word	0x00000000
        /*0020*/ 	.short	0x0000
        /*0022*/ 	.short	0x0000
        /*0024*/ 	.byte	0x00, 0xf0, 0x81, 0x01


	//----- nvinfo : EIATTR_SPARSE_MMA_MASK
	.align		4
.L_19:
        /*0028*/ 	.byte	0x03, 0x50
        /*002a*/ 	.short	0x0000


	//----- nvinfo : EIATTR_MAXREG_COUNT
	.align		4
        /*002c*/ 	.byte	0x03, 0x1b
        /*002e*/ 	.short	0x00ff


	//----- nvinfo : EIATTR_EXTERNS
	.align		4
        /*0030*/ 	.byte	0x04, 0x0f
        /*0032*/ 	.short	(.L_21 - .L_20)


	//   ....[0]....
	.align		4
.L_20:
        /*0034*/ 	.word	index@(vprintf)


	//----- nvinfo : EIATTR_MERCURY_ISA_VERSION
	.align		4
.L_21:
        /*0038*/ 	.byte	0x03, 0x5f
        /*003a*/ 	.short	0x0101


	//----- nvinfo : EIATTR_VRC_CTA_INIT_COUNT
	.align		4
        /*003c*/ 	.byte	0x02, 0x4a
	.zero		1
	.zero		1


	//----- nvinfo : EIATTR_SYSCALL_OFFSETS
	.align		4
        /*0040*/ 	.byte	0x04, 0x46
        /*0042*/ 	.short	(.L_23 - .L_22)


	//   ....[0]....
.L_22:
        /*0044*/ 	.word	0x00000cd0


	//----- nvinfo : EIATTR_EXIT_INSTR_OFFSETS
	.align		4
.L_23:
        /*0048*/ 	.byte	0x04, 0x1c
        /*004a*/ 	.short	(.L_25 - .L_24)


	//   ....[0]....
.L_24:
        /*004c*/ 	.word	0x00000ce0


	//----- nvinfo : EIATTR_CBANK_PARAM_SIZE
	.align		4
.L_25:
        /*0050*/ 	.byte	0x03, 0x19
        /*0052*/ 	.short	0x0064


	//----- nvinfo : EIATTR_PARAM_CBANK
	.align		4
        /*0054*/ 	.byte	0x04, 0x0a
        /*0056*/ 	.short	(.L_27 - .L_26)
	.align		4
.L_26:
        /*0058*/ 	.word	index@(.nv.constant0._Z9genKernel7Networki)
        /*005c*/ 	.short	0x0380
        /*005e*/ 	.short	0x0064


	//----- nvinfo : EIATTR_SW_WAR
	.align		4
.L_27:
        /*0060*/ 	.byte	0x04, 0x36
        /*0062*/ 	.short	(.L_29 - .L_28)
.L_28:
        /*0064*/ 	.word	0x00000008
.L_29:


//--------------------- .nv.info._Z9srcKernel7Network --------------------------
	.section	.nv.info._Z9srcKernel7Network,"",@"SHT_CUDA_INFO"
	.sectionflags	@""
	.align	4


	//----- nvinfo : EIATTR_CUDA_API_VERSION
	.align		4
        /*0000*/ 	.byte	0x04, 0x37
        /*0002*/ 	.short	(.L_31 - .L_30)
.L_30:
        /*0004*/ 	.word	0x00000082


	//----- nvinfo : EIATTR_KPARAM_INFO
	.align		4
.L_31:
        /*0008*/ 	.byte	0x04, 0x17
        /*000a*/ 	.short	(.L_33 - .L_32)
.L_32:
        /*000c*/ 	.word	0x00000000
        /*0010*/ 	.short	0x0000
        /*0012*/ 	.short	0x0000
        /*0014*/ 	.byte	0x00, 0xf0, 0x81, 0x01


	//----- nvinfo : EIATTR_SPARSE_MMA_MASK
	.align		4
.L_33:
        /*0018*/ 	.byte	0x03, 0x50
        /*001a*/ 	.short	0x0000


	//----- nvinfo : EIATTR_MAXREG_COUNT
	.align		4
        /*001c*/ 	.byte	0x03, 0x1b
        /*001e*/ 	.short	0x00ff


	//----- nvinfo : EIATTR_EXTERNS
	.align		4
        /*0020*/ 	.byte	0x04, 0x0f
        /*0022*/ 	.short	(.L_35 - .L_34)


	//   ....[0]....
	.align		4
.L_34:
        /*0024*/ 	.word	index@(vprintf)


	//----- nvinfo : EIATTR_MERCURY_ISA_VERSION
	.align		4
.L_35:
        /*0028*/ 	.byte	0x03, 0x5f
        /*002a*/ 	.short	0x0101


	//----- nvinfo : EIATTR_VRC_CTA_INIT_COUNT
	.align		4
        /*002c*/ 	.byte	0x02, 0x4a
	.zero		1
	.zero		1


	//----- nvinfo : EIATTR_SYSCALL_OFFSETS
	.align		4
        /*0030*/ 	.byte	0x04, 0x46
        /*0032*/ 	.short	(.L_37 - .L_36)


	//   ....[0]....
.L_36:
        /*0034*/ 	.word	0x00000120


	//----- nvinfo : EIATTR_EXIT_INSTR_OFFSETS
	.align		4
.L_37:
        /*0038*/ 	.byte	0x04, 0x1c
        /*003a*/ 	.short	(.L_39 - .L_38)


	//   ....[0]....
.L_38:
        /*003c*/ 	.word	0x00000200


	//   ....[1]....
        /*0040*/ 	.word	0x00000240


	//----- nvinfo : EIATTR_CRS_STACK_SIZE
	.align		4
.L_39:
        /*0044*/ 	.byte	0x04, 0x1e
        /*0046*/ 	.short	(.L_41 - .L_40)
.L_40:
        /*0048*/ 	.word	0x00000000


	//----- nvinfo : EIATTR_CBANK_PARAM_SIZE
	.align		4
.L_41:
        /*004c*/ 	.byte	0x03, 0x19
        /*004e*/ 	.short	0x0060


	//----- nvinfo : EIATTR_PARAM_CBANK
	.align		4
        /*0050*/ 	.byte	0x04, 0x0a
        /*0052*/ 	.short	(.L_43 - .L_42)
	.align		4
.L_42:
        /*0054*/ 	.word	index@(.nv.constant0._Z9srcKernel7Network)
        /*0058*/ 	.short	0x0380
        /*005a*/ 	.short	0x0060


	//----- nvinfo : EIATTR_SW_WAR
	.align		4
.L_43:
        /*005c*/ 	.byte	0x04, 0x36
        /*005e*/ 	.short	(.L_45 - .L_44)
.L_44:
        /*0060*/ 	.word	0x00000008
.L_45:


//--------------------- .nv.callgraph             --------------------------
	.section	.nv.callgraph,"",@"SHT_CUDA_CALLGRAPH"
	.align	4
	.sectionentsize	8
	.align		4
        /*0000*/ 	.word	0x00000000
	.align		4
        /*0004*/ 	.word	0xffffffff
	.align		4
        /*0008*/ 	.word	index@(_Z9genKernel7Networki)
	.align		4
        /*000c*/ 	.word	index@(vprintf)
	.align		4
        /*0010*/ 	.word	index@(_Z9srcKernel7Network)
	.align		4
        /*0014*/ 	.word	index@(vprintf)
	.align		4
        /*0018*/ 	.word	0x00000000
	.align		4
        /*001c*/ 	.word	0xfffffffe
	.align		4
        /*0020*/ 	.word	0x00000000
	.align		4
        /*0024*/ 	.word	0xfffffffd
	.align		4
        /*0028*/ 	.word	0x00000000
	.align		4
        /*002c*/ 	.word	0xfffffffc


//--------------------- .nv.constant4             --------------------------
	.section	.nv.constant4,"a",@progbits
	.align	8
	.align		8
.nv.constant4:
        /*0000*/ 	.dword	vprintf
	.align		8
        /*0008*/ 	.dword	$str
	.align		8
        /*0010*/ 	.dword	$str$1


//--------------------- .text._Z9genKernel7Networki --------------------------
	.section	.text._Z9genKernel7Networki,"ax",@progbits
	.align	128
        .global         _Z9genKernel7Networki
        .type           _Z9genKernel7Networki,@function
        .size           _Z9genKernel7Networki,(.L_x_9 - _Z9genKernel7Networki)
        .other          _Z9genKernel7Networki,@"STO_CUDA_ENTRY STV_DEFAULT"
_Z9genKernel7Networki:
.text._Z9genKernel7Networki:
[----:B------:R-:W0:Y:S08]  /*0000*/  LDC R1, c[0x0][0x37c] ;  /* 0x0000df00ff017b82 */ /* 0x000e300000000800 */
[----:B------:R-:W1:Y:S01]  /*0010*/  LDC.64 R2, c[0x0][0x3d0] ;  /* 0x0000f400ff027b82 */ /* 0x000e620000000a00 */
[----:B------:R-:W2:Y:S01]  /*0020*/  LDCU.64 UR14, c[0x0][0x358] ;  /* 0x00006b00ff0e77ac */ /* 0x000ea20008000a00 */
[----:B0-----:R-:W-:-:S06]  /*0030*/  VIADD R1, R1, 0xfffffff0 ;  /* 0xfffffff001017836 */ /* 0x001fcc0000000000 */
[----:B------:R-:W1:Y:S01]  /*0040*/  LDC R8, c[0x0][0x3e0] ;  /* 0x0000f800ff087b82 */ /* 0x000e620000000800 */
[----:B------:R-:W0:Y:S01]  /*0050*/  S2R R9, SR_TID.X ;  /* 0x0000000000097919 */ /* 0x000e220000002100 */
[----:B------:R-:W3:Y:S06]  /*0060*/  LDCU UR8, c[0x0][0x3b8] ;  /* 0x00007700ff0877ac */ /* 0x000eec0008000800 */
[----:B------:R-:W4:Y:S01]  /*0070*/  LDC.64 R4, c[0x0][0x3d8] ;  /* 0x0000f600ff047b82 */ /* 0x000f220000000a00 */
[----:B-1----:R-:W-:-:S06]  /*0080*/  IMAD.WIDE R2, R8, 0x4, R2 ;  /* 0x0000000408027825 */ /* 0x002fcc00078e0202 */
[----:B--2---:R-:W0:Y:S01]  /*0090*/  LDG.E R2, desc[UR14][R2.64] ;  /* 0x0000000e02027981 */ /* 0x004e22000c1e1900 */
[----:B------:R-:W1:Y:S01]  /*00a0*/  LDCU UR4, c[0x0][0x2f8] ;  /* 0x00005f00ff0477ac */ /* 0x000e620008000800 */
[----:B------:R-:W2:Y:S01]  /*00b0*/  LDCU UR5, c[0x0][0x2fc] ;  /* 0x00005f80ff0577ac */ /* 0x000ea20008000800 */
[----:B0-----:R-:W-:-:S04]  /*00c0*/  IMAD.IADD R7, R2, 0x1, R9 ;  /* 0x0000000102077824 */ /* 0x001fc800078e0209 */
[----:B----4-:R-:W-:-:S05]  /*00d0*/  IMAD.WIDE R4, R7, 0x4, R4 ;  /* 0x0000000407047825 */ /* 0x010fca00078e0204 */
[----:B------:R0:W5:Y:S01]  /*00e0*/  LDG.E R10, desc[UR14][R4.64] ;  /* 0x0000000e040a7981 */ /* 0x000162000c1e1900 */
[----:B---3--:R-:W-:Y:S01]  /*00f0*/  UISETP.GE.AND UP0, UPT, UR8, 0x1, UPT ;  /* 0x000000010800788c */ /* 0x008fe2000bf06270 */
[----:B-1----:R-:W-:Y:S01]  /*0100*/  IADD3 R6, P0, PT, R1, UR4, RZ ;  /* 0x0000000401067c10 */ /* 0x002fe2000ff1e0ff */
[----:B------:R-:W-:-:S04]  /*0110*/  IMAD.MOV.U32 R11, RZ, RZ, RZ ;  /* 0x000000ffff0b7224 */ /* 0x000fc800078e00ff */
[----:B--2---:R-:W-:-:S03]  /*0120*/  IMAD.X R7, RZ, RZ, UR5, P0 ;  /* 0x00000005ff077e24 */ /* 0x004fc600080e06ff */
[----:B0-----:R-:W-:Y:S05]  /*0130*/  BRA.U !UP0, `(.L_x_0) ;  /* 0x00000009089c7547 */ /* 0x001fea000b800000 */
[----:B------:R-:W0:Y:S02]  /*0140*/  LDC.64 R2, c[0x0][0x3a8] ;  /* 0x0000ea00ff027b82 */ /* 0x000e240000000a00 */
[----:B0----5:R-:W-:-:S05]  /*0150*/  IMAD.WIDE R2, R10, 0x4, R2 ;  /* 0x000000040a027825 */ /* 0x021fca00078e0202 */
[----:B------:R0:W5:Y:S01]  /*0160*/  LDG.E R0, desc[UR14][R2.64] ;  /* 0x0000000e02007981 */ /* 0x000162000c1e1900 */
[----:B------:R-:W-:Y:S01]  /*0170*/  UISETP.GE.U32.AND UP1, UPT, UR8, 0x8, UPT ;  /* 0x000000080800788c */ /* 0x000fe2000bf26070 */
[----:B------:R-:W-:Y:S01]  /*0180*/  IMAD.MOV.U32 R11, RZ, RZ, RZ ;  /* 0x000000ffff0b7224 */ /* 0x000fe200078e00ff */
[----:B------:R-:W-:Y:S01]  /*0190*/  ULOP3.LUT UR9, UR8, 0x7, URZ, 0xc0, !UPT ;  /* 0x0000000708097892 */ /* 0x000fe2000f8ec0ff */
[----:B------:R-:W-:-:S03]  /*01a0*/  UMOV UR4, URZ ;  /* 0x000000ff00047c82 */ /* 0x000fc60008000000 */
[----:B------:R-:W-:-:S03]  /*01b0*/  UISETP.NE.AND UP0, UPT, UR9, URZ, UPT ;  /* 0x000000ff0900728c */ /* 0x000fc6000bf05270 */
[----:B0-----:R-:W-:Y:S08]  /*01c0*/  BRA.U !UP1, `(.L_x_1) ;  /* 0x0000000509247547 */ /* 0x001ff0000b800000 */
[----:B------:R-:W-:Y:S01]  /*01d0*/  IMAD.MOV.U32 R11, RZ, RZ, RZ ;  /* 0x000000ffff0b7224 */ /* 0x000fe200078e00ff */
[----:B------:R-:W-:Y:S01]  /*01e0*/  ULOP3.LUT UR4, UR8, 0x7ffffff8, URZ, 0xc0, !UPT ;  /* 0x7ffffff808047892 */ /* 0x000fe2000f8ec0ff */
[----:B------:R-:W-:-:S11]  /*01f0*/  UMOV UR5, URZ ;  /* 0x000000ff00057c82 */ /* 0x000fd60008000000 */
.L_x_2:
[----:B------:R-:W0:Y:S01]  /*0200*/  LDC.64 R28, c[0x0][0x3b0] ;  /* 0x0000ec00ff1c7b82 */ /* 0x000e220000000a00 */
[----:B-----5:R-:W-:-:S04]  /*0210*/  VIADD R3, R0, UR5 ;  /* 0x0000000500037c36 */ /* 0x020fc80008000000 */
[----:B0-----:R-:W-:-:S03]  /*0220*/  IMAD.WIDE R28, R3, 0x4, R28 ;  /* 0x00000004031c7825 */ /* 0x001fc600078e021c */
[----:B------:R-:W0:Y:S02]  /*0230*/  LDC.64 R2, c[0x0][0x3c8] ;  /* 0x0000f200ff027b82 */ /* 0x000e240000000a00 */
[----:B------:R-:W0:Y:S04]  /*0240*/  LDG.E R23, desc[UR14][R28.64] ;  /* 0x0000000e1c177981 */ /* 0x000e28000c1e1900 */
[----:B------:R-:W2:Y:S04]  /*0250*/  LDG.E R25, desc[UR14][R28.64+0x4] ;  /* 0x0000040e1c197981 */ /* 0x000ea8000c1e1900 */
[----:B------:R-:W3:Y:S04]  /*0260*/  LDG.E R27, desc[UR14][R28.64+0x8] ;  /* 0x0000080e1c1b7981 */ /* 0x000ee8000c1e1900 */
[----:B------:R-:W4:Y:S04]  /*0270*/  LDG.E R19, desc[UR14][R28.64+0xc] ;  /* 0x00000c0e1c137981 */ /* 0x000f28000c1e1900 */
[----:B------:R-:W4:Y:S04]  /*0280*/  LDG.E R5, desc[UR14][R28.64+0x10] ;  /* 0x0000100e1c057981 */ /* 0x000f28000c1e1900 */
[----:B------:R-:W4:Y:S04]  /*0290*/  LDG.E R13, desc[UR14][R28.64+0x14] ;  /* 0x0000140e1c0d7981 */ /* 0x000f28000c1e1900 */
[----:B------:R-:W4:Y:S04]  /*02a0*/  LDG.E R15, desc[UR14][R28.64+0x18] ;  /* 0x0000180e1c0f7981 */ /* 0x000f28000c1e1900 */
[----:B------:R-:W4:Y:S01]  /*02b0*/  LDG.E R17, desc[UR14][R28.64+0x1c] ;  /* 0x00001c0e1c117981 */ /* 0x000f22000c1e1900 */
[----:B0-----:R-:W-:-:S04]  /*02c0*/  IMAD.WIDE R22, R23, 0x4, R2 ;  /* 0x0000000417167825 */ /* 0x001fc800078e0202 */
[--C-:B--2---:R-:W-:Y:S01]  /*02d0*/  IMAD.WIDE R24, R25, 0x4, R2.reuse ;  /* 0x0000000419187825 */ /* 0x104fe200078e0202 */
[----:B------:R0:W2:Y:S03]  /*02e0*/  LDG.E R16, desc[UR14][R22.64] ;  /* 0x0000000e16107981 */ /* 0x0000a6000c1e1900 */
[--C-:B---3--:R-:W-:Y:S01]  /*02f0*/  IMAD.WIDE R26, R27, 0x4, R2.reuse ;  /* 0x000000041b1a7825 */ /* 0x108fe200078e0202 */
[----:B------:R-:W3:Y:S03]  /*0300*/  LDG.E R20, desc[UR14][R24.64] ;  /* 0x0000000e18147981 */ /* 0x000ee6000c1e1900 */
[--C-:B----4-:R-:W-:Y:S01]  /*0310*/  IMAD.WIDE R18, R19, 0x4, R2.reuse ;  /* 0x0000000413127825 */ /* 0x110fe200078e0202 */
[----:B------:R-:W4:Y:S03]  /*0320*/  LDG.E R21, desc[UR14][R26.64] ;  /* 0x0000000e1a157981 */ /* 0x000f26000c1e1900 */
[----:B------:R-:W-:-:S02]  /*0330*/  IMAD.WIDE R4, R5, 0x4, R2 ;  /* 0x0000000405047825 */ /* 0x000fc400078e0202 */
[----:B------:R-:W4:Y:S02]  /*0340*/  LDG.E R18, desc[UR14][R18.64] ;  /* 0x0000000e12127981 */ /* 0x000f24000c1e1900 */
[--C-:B------:R-:W-:Y:S02]  /*0350*/  IMAD.WIDE R12, R13, 0x4, R2.reuse ;  /* 0x000000040d0c7825 */ /* 0x100fe400078e0202 */
[----:B------:R1:W4:Y:S02]  /*0360*/  LDG.E R4, desc[UR14][R4.64] ;  /* 0x0000000e04047981 */ /* 0x000324000c1e1900 */
[--C-:B------:R-:W-:Y:S02]  /*0370*/  IMAD.WIDE R14, R15, 0x4, R2.reuse ;  /* 0x000000040f0e7825 */ /* 0x100fe400078e0202 */
[----:B------:R1:W4:Y:S02]  /*0380*/  LDG.E R12, desc[UR14][R12.64] ;  /* 0x0000000e0c0c7981 */ /* 0x000324000c1e1900 */
[----:B0-----:R-:W-:-:S02]  /*0390*/  IMAD.WIDE R22, R17, 0x4, R2 ;  /* 0x0000000411167825 */ /* 0x001fc400078e0202 */
[----:B------:R-:W4:Y:S04]  /*03a0*/  LDG.E R14, desc[UR14][R14.64] ;  /* 0x0000000e0e0e7981 */ /* 0x000f28000c1e1900 */
[----:B------:R-:W4:Y:S01]  /*03b0*/  LDG.E R22, desc[UR14][R22.64] ;  /* 0x0000000e16167981 */ /* 0x000f22000c1e1900 */
[----:B------:R-:W-:Y:S02]  /*03c0*/  ULOP3.LUT UR6, URZ, UR5, URZ, 0x33, !UPT ;  /* 0x00000005ff067292 */ /* 0x000fe4000f8e33ff */
[----:B------:R-:W-:Y:S01]  /*03d0*/  UIADD3 UR7, UPT, UPT, -UR5, UR8, URZ ;  /* 0x0000000805077290 */ /* 0x000fe2000fffe1ff */
[----:B------:R-:W-:Y:S01]  /*03e0*/  IMAD.MOV.U32 R2, RZ, RZ, 0x1 ;  /* 0x00000001ff027424 */ /* 0x000fe200078e00ff */
[----:B------:R-:W-:Y:S02]  /*03f0*/  UIADD3 UR6, UPT, UPT, UR6, UR8, URZ ;  /* 0x0000000806067290 */ /* 0x000fe4000fffe0ff */
[----:B------:R-:W-:-:S02]  /*0400*/  UIADD3 UR10, UPT, UPT, UR7, -0x2, URZ ;  /* 0xfffffffe070a7890 */ /* 0x000fc4000fffe0ff */
[----:B------:R-:W-:Y:S02]  /*0410*/  UIADD3 UR11, UPT, UPT, UR7, -0x3, URZ ;  /* 0xfffffffd070b7890 */ /* 0x000fe4000fffe0ff */
[C---:B------:R-:W-:Y:S01]  /*0420*/  SHF.L.U32 R3, R2.reuse, UR6, RZ ;  /* 0x0000000602037c19 */ /* 0x040fe200080006ff */
[----:B------:R-:W-:Y:S01]  /*0430*/  UIADD3 UR12, UPT, UPT, UR7, -0x4, URZ ;  /* 0xfffffffc070c7890 */ /* 0x000fe2000fffe0ff */
[C---:B-1----:R-:W-:Y:S01]  /*0440*/  SHF.L.U32 R5, R2.reuse, UR10, RZ ;  /* 0x0000000a02057c19 */ /* 0x042fe200080006ff */
[----:B------:R-:W-:Y:S02]  /*0450*/  UIADD3 UR6, UPT, UPT, UR7, -0x5, URZ ;  /* 0xfffffffb07067890 */ /* 0x000fe4000fffe0ff */
[----:B------:R-:W-:Y:S02]  /*0460*/  UIADD3 UR10, UPT, UPT, UR7, -0x6, URZ ;  /* 0xfffffffa070a7890 */ /* 0x000fe4000fffe0ff */
[----:B------:R-:W-:Y:S01]  /*0470*/  SHF.L.U32 R13, R2, UR12, RZ ;  /* 0x0000000c020d7c19 */ /* 0x000fe200080006ff */
[----:B------:R-:W-:-:S04]  /*0480*/  UIADD3 UR5, UPT, UPT, UR5, 0x8, URZ ;  /* 0x0000000805057890 */ /* 0x000fc8000fffe0ff */
[----:B------:R-:W-:Y:S01]  /*0490*/  UISETP.NE.AND UP1, UPT, UR5, UR4, UPT ;  /* 0x000000040500728c */ /* 0x000fe2000bf25270 */
[----:B--2---:R-:W-:Y:S02]  /*04a0*/  ISETP.NE.AND P0, PT, R16, RZ, PT ;  /* 0x000000ff1000720c */ /* 0x004fe40003f05270 */
[----:B---3--:R-:W-:Y:S02]  /*04b0*/  ISETP.NE.AND P1, PT, R20, RZ, PT ;  /* 0x000000ff1400720c */ /* 0x008fe40003f25270 */
[----:B------:R-:W-:Y:S02]  /*04c0*/  SEL R16, R3, RZ, P0 ;  /* 0x000000ff03107207 */ /* 0x000fe40000000000 */
[----:B------:R-:W-:Y:S02]  /*04d0*/  SEL R5, R5, RZ, P1 ;  /* 0x000000ff05057207 */ /* 0x000fe40000800000 */
[----:B----4-:R-:W-:Y:S02]  /*04e0*/  ISETP.NE.AND P2, PT, R21, RZ, PT ;  /* 0x000000ff1500720c */ /* 0x010fe40003f45270 */
[----:B------:R-:W-:Y:S01]  /*04f0*/  SHF.L.U32 R3, R2, UR11, RZ ;  /* 0x0000000b02037c19 */ /* 0x000fe200080006ff */
[----:B------:R-:W-:Y:S01]  /*0500*/  UIADD3 UR11, UPT, UPT, UR7, -0x7, URZ ;  /* 0xfffffff9070b7890 */ /* 0x000fe2000fffe0ff */
[----:B------:R-:W-:Y:S01]  /*0510*/  ISETP.NE.AND P3, PT, R18, RZ, PT ;  /* 0x000000ff1200720c */ /* 0x000fe20003f65270 */
[----:B------:R-:W-:Y:S01]  /*0520*/  UIADD3 UR7, UPT, UPT, UR7, -0x8, URZ ;  /* 0xfffffff807077890 */ /* 0x000fe2000fffe0ff */
[----:B------:R-:W-:-:S02]  /*0530*/  LOP3.LUT R5, R5, R16, R11, 0xfe, !PT ;  /* 0x0000001005057212 */ /* 0x000fc400078efe0b */
[----:B------:R-:W-:Y:S02]  /*0540*/  SEL R16, R3, RZ, P2 ;  /* 0x000000ff03107207 */ /* 0x000fe40001000000 */
[----:B------:R-:W-:Y:S02]  /*0550*/  ISETP.NE.AND P0, PT, R4, RZ, PT ;  /* 0x000000ff0400720c */ /* 0x000fe40003f05270 */
[----:B------:R-:W-:Y:S02]  /*0560*/  SHF.L.U32 R3, R2, UR6, RZ ;  /* 0x0000000602037c19 */ /* 0x000fe400080006ff */
[----:B------:R-:W-:Y:S02]  /*0570*/  SEL R13, R13, RZ, P3 ;  /* 0x000000ff0d0d7207 */ /* 0x000fe40001800000 */
[----:B------:R-:W-:Y:S02]  /*0580*/  ISETP.NE.AND P1, PT, R12, RZ, PT ;  /* 0x000000ff0c00720c */ /* 0x000fe40003f25270 */
[----:B------:R-:W-:-:S02]  /*0590*/  SHF.L.U32 R11, R2, UR10, RZ ;  /* 0x0000000a020b7c19 */ /* 0x000fc400080006ff */
[----:B------:R-:W-:Y:S02]  /*05a0*/  SEL R4, R3, RZ, P0 ;  /* 0x000000ff03047207 */ /* 0x000fe40000000000 */
[----:B------:R-:W-:Y:S02]  /*05b0*/  LOP3.LUT R5, R13, R16, R5, 0xfe, !PT ;  /* 0x000000100d057212 */ /* 0x000fe400078efe05 */
[----:B------:R-:W-:Y:S02]  /*05c0*/  ISETP.NE.AND P2, PT, R14, RZ, PT ;  /* 0x000000ff0e00720c */ /* 0x000fe40003f45270 */
[----:B------:R-:W-:Y:S02]  /*05d0*/  ISETP.NE.AND P3, PT, R22, RZ, PT ;  /* 0x000000ff1600720c */ /* 0x000fe40003f65270 */
[----:B------:R-:W-:Y:S02]  /*05e0*/  SEL R11, R11, RZ, P1 ;  /* 0x000000ff0b0b7207 */ /* 0x000fe40000800000 */
[----:B------:R-:W-:-:S02]  /*05f0*/  SHF.L.U32 R3, R2, UR11, RZ ;  /* 0x0000000b02037c19 */ /* 0x000fc400080006ff */
[----:B------:R-:W-:Y:S02]  /*0600*/  SHF.L.U32 R12, R2, UR7, RZ ;  /* 0x00000007020c7c19 */ /* 0x000fe400080006ff */
[----:B------:R-:W-:Y:S02]  /*0610*/  LOP3.LUT R11, R11, R4, R5, 0xfe, !PT ;  /* 0x000000040b0b7212 */ /* 0x000fe400078efe05 */
[----:B------:R-:W-:Y:S02]  /*0620*/  SEL R2, R3, RZ, P2 ;  /* 0x000000ff03027207 */ /* 0x000fe40001000000 */
[----:B------:R-:W-:-:S04]  /*0630*/  SEL R12, R12, RZ, P3 ;  /* 0x000000ff0c0c7207 */ /* 0x000fc80001800000 */
[----:B------:R-:W-:Y:S01]  /*0640*/  LOP3.LUT R11, R12, R2, R11, 0xfe, !PT ;  /* 0x000000020c0b7212 */ /* 0x000fe200078efe0b */
[----:B------:R-:W-:Y:S06]  /*0650*/  BRA.U UP1, `(.L_x_2) ;  /* 0xfffffff901e87547 */ /* 0x000fec000b83ffff */
.L_x_1:
[----:B------:R-:W-:Y:S05]  /*0660*/  BRA.U !UP0, `(.L_x_0) ;  /* 0x0000000508507547 */ /* 0x000fea000b800000 */
[----:B------:R-:W-:Y:S02]  /*0670*/  UISETP.GE.U32.AND UP0, UPT, UR9, 0x4, UPT ;  /* 0x000000040900788c */ /* 0x000fe4000bf06070 */
[----:B------:R-:W-:-:S04]  /*0680*/  ULOP3.LUT UR7, UR8, 0x3, URZ, 0xc0, !UPT ;  /* 0x0000000308077892 */ /* 0x000fc8000f8ec0ff */
[----:B------:R-:W-:-:S03]  /*0690*/  UISETP.NE.AND UP1, UPT, UR7, URZ, UPT ;  /* 0x000000ff0700728c */ /* 0x000fc6000bf25270 */
[----:B------:R-:W-:Y:S08]  /*06a0*/  BRA.U !UP0, `(.L_x_3) ;  /* 0x0000000108987547 */ /* 0x000ff0000b800000 */
[----:B------:R-:W0:Y:S01]  /*06b0*/  LDC.64 R4, c[0x0][0x3b0] ;  /* 0x0000ec00ff047b82 */ /* 0x000e220000000a00 */
[----:B-----5:R-:W-:-:S04]  /*06c0*/  VIADD R3, R0, UR4 ;  /* 0x0000000400037c36 */ /* 0x020fc80008000000 */
[----:B0-----:R-:W-:-:S03]  /*06d0*/  IMAD.WIDE R4, R3, 0x4, R4 ;  /* 0x0000000403047825 */ /* 0x001fc600078e0204 */
[----:B------:R-:W0:Y:S02]  /*06e0*/  LDC.64 R2, c[0x0][0x3c8] ;  /* 0x0000f200ff027b82 */ /* 0x000e240000000a00 */
[----:B------:R-:W0:Y:S04]  /*06f0*/  LDG.E R13, desc[UR14][R4.64] ;  /* 0x0000000e040d7981 */ /* 0x000e28000c1e1900 */
[----:B------:R-:W2:Y:S04]  /*0700*/  LDG.E R15, desc[UR14][R4.64+0x4] ;  /* 0x0000040e040f7981 */ /* 0x000ea8000c1e1900 */
[----:B------:R-:W3:Y:S04]  /*0710*/  LDG.E R17, desc[UR14][R4.64+0x8] ;  /* 0x0000080e04117981 */ /* 0x000ee8000c1e1900 */
[----:B------:R-:W4:Y:S01]  /*0720*/  LDG.E R19, desc[UR14][R4.64+0xc] ;  /* 0x00000c0e04137981 */ /* 0x000f22000c1e1900 */
[----:B0-----:R-:W-:-:S04]  /*0730*/  IMAD.WIDE R12, R13, 0x4, R2 ;  /* 0x000000040d0c7825 */ /* 0x001fc800078e0202 */
[--C-:B--2---:R-:W-:Y:S02]  /*0740*/  IMAD.WIDE R14, R15, 0x4, R2.reuse ;  /* 0x000000040f0e7825 */ /* 0x104fe400078e0202 */
[----:B------:R-:W2:Y:S02]  /*0750*/  LDG.E R12, desc[UR14][R12.64] ;  /* 0x0000000e0c0c7981 */ /* 0x000ea4000c1e1900 */
[--C-:B---3--:R-:W-:Y:S02]  /*0760*/  IMAD.WIDE R16, R17, 0x4, R2.reuse ;  /* 0x0000000411107825 */ /* 0x108fe400078e0202 */
[----:B------:R-:W3:Y:S02]  /*0770*/  LDG.E R14, desc[UR14][R14.64] ;  /* 0x0000000e0e0e7981 */ /* 0x000ee4000c1e1900 */
[----:B----4-:R-:W-:Y:S02]  /*0780*/  IMAD.WIDE R2, R19, 0x4, R2 ;  /* 0x0000000413027825 */ /* 0x010fe400078e0202 */
[----:B------:R-:W4:Y:S04]  /*0790*/  LDG.E R16, desc[UR14][R16.64] ;  /* 0x0000000e10107981 */ /* 0x000f28000c1e1900 */
[----:B------:R0:W4:Y:S01]  /*07a0*/  LDG.E R2, desc[UR14][R2.64] ;  /* 0x0000000e02027981 */ /* 0x000122000c1e1900 */
[----:B------:R-:W-:Y:S01]  /*07b0*/  ULOP3.LUT UR5, URZ, UR4, URZ, 0x33, !UPT ;  /* 0x00000004ff057292 */ /* 0x000fe2000f8e33ff */
[----:B------:R-:W-:Y:S01]  /*07c0*/  IMAD.MOV.U32 R5, RZ, RZ, 0x1 ;  /* 0x00000001ff057424 */ /* 0x000fe200078e00ff */
[----:B------:R-:W-:-:S02]  /*07d0*/  UIADD3 UR6, UPT, UPT, -UR4, UR8, URZ ;  /* 0x0000000804067290 */ /* 0x000fc4000fffe1ff */
[----:B------:R-:W-:Y:S02]  /*07e0*/  UIADD3 UR5, UPT, UPT, UR5, UR8, URZ ;  /* 0x0000000805057290 */ /* 0x000fe4000fffe0ff */
[----:B------:R-:W-:Y:S02]  /*07f0*/  UIADD3 UR9, UPT, UPT, UR6, -0x2, URZ ;  /* 0xfffffffe06097890 */ /* 0x000fe4000fffe0ff */
[----:B------:R-:W-:Y:S02]  /*0800*/  UIADD3 UR10, UPT, UPT, UR6, -0x3, URZ ;  /* 0xfffffffd060a7890 */ /* 0x000fe4000fffe0ff */
[----:B------:R-:W-:Y:S02]  /*0810*/  UIADD3 UR6, UPT, UPT, UR6, -0x4, URZ ;  /* 0xfffffffc06067890 */ /* 0x000fe4000fffe0ff */
[C---:B0-----:R-:W-:Y:S01]  /*0820*/  SHF.L.U32 R3, R5.reuse, UR9, RZ ;  /* 0x0000000905037c19 */ /* 0x041fe200080006ff */
[----:B------:R-:W-:Y:S01]  /*0830*/  UIADD3 UR4, UPT, UPT, UR4, 0x4, URZ ;  /* 0x0000000404047890 */ /* 0x000fe2000fffe0ff */
[----:B------:R-:W-:-:S02]  /*0840*/  SHF.L.U32 R4, R5, UR10, RZ ;  /* 0x0000000a05047c19 */ /* 0x000fc400080006ff */
[----:B--2---:R-:W-:Y:S02]  /*0850*/  ISETP.NE.AND P0, PT, R12, RZ, PT ;  /* 0x000000ff0c00720c */ /* 0x004fe40003f05270 */
[----:B---3--:R-:W-:Y:S02]  /*0860*/  ISETP.NE.AND P1, PT, R14, RZ, PT ;  /* 0x000000ff0e00720c */ /* 0x008fe40003f25270 */
[----:B----4-:R-:W-:Y:S02]  /*0870*/  ISETP.NE.AND P2, PT, R16, RZ, PT ;  /* 0x000000ff1000720c */ /* 0x010fe40003f45270 */
[----:B------:R-:W-:Y:S02]  /*0880*/  SEL R3, R3, RZ, P1 ;  /* 0x000000ff03037207 */ /* 0x000fe40000800000 */
[----:B------:R-:W-:Y:S02]  /*0890*/  ISETP.NE.AND P3, PT, R2, RZ, PT ;  /* 0x000000ff0200720c */ /* 0x000fe40003f65270 */
[----:B------:R-:W-:-:S02]  /*08a0*/  SHF.L.U32 R2, R5, UR5, RZ ;  /* 0x0000000505027c19 */ /* 0x000fc400080006ff */
[----:B------:R-:W-:Y:S02]  /*08b0*/  SHF.L.U32 R5, R5, UR6, RZ ;  /* 0x0000000605057c19 */ /* 0x000fe400080006ff */
[----:B------:R-:W-:Y:S02]  /*08c0*/  SEL R2, R2, RZ, P0 ;  /* 0x000000ff02027207 */ /* 0x000fe40000000000 */
[----:B------:R-:W-:Y:S02]  /*08d0*/  SEL R4, R4, RZ, P2 ;  /* 0x000000ff04047207 */ /* 0x000fe40001000000 */
[----:B------:R-:W-:Y:S02]  /*08e0*/  SEL R5, R5, RZ, P3 ;  /* 0x000000ff05057207 */ /* 0x000fe40001800000 */
[----:B------:R-:W-:-:S04]  /*08f0*/  LOP3.LUT R2, R4, R2, R3, 0xfe, !PT ;  /* 0x0000000204027212 */ /* 0x000fc800078efe03 */
[----:B------:R-:W-:-:S07]  /*0900*/  LOP3.LUT R11, R11, R2, R5, 0xfe, !PT ;  /* 0x000000020b0b7212 */ /* 0x000fce00078efe05 */
.L_x_3:
[----:B------:R-:W-:Y:S05]  /*0910*/  BRA.U !UP1, `(.L_x_0) ;  /* 0x0000000109a47547 */ /* 0x000fea000b800000 */
[----:B------:R-:W-:Y:S02]  /*0920*/  UISETP.NE.AND UP0, UPT, UR7, 0x1, UPT ;  /* 0x000000010700788c */ /* 0x000fe4000bf05270 */
[----:B------:R-:W-:-:S04]  /*0930*/  ULOP3.LUT UR5, UR8, 0x1, URZ, 0xc0, !UPT ;  /* 0x0000000108057892 */ /* 0x000fc8000f8ec0ff */
[----:B------:R-:W-:-:S03]  /*0940*/  UISETP.NE.U32.AND UP1, UPT, UR5, 0x1, UPT ;  /* 0x000000010500788c */ /* 0x000fc6000bf25070 */
[----:B------:R-:W-:Y:S08]  /*0950*/  BRA.U !UP0, `(.L_x_4) ;  /* 0x0000000108587547 */ /* 0x000ff0000b800000 */
[----:B------:R-:W0:Y:S01]  /*0960*/  LDC.64 R2, c[0x0][0x3b0] ;  /* 0x0000ec00ff027b82 */ /* 0x000e220000000a00 */
[----:B-----5:R-:W-:-:S04]  /*0970*/  VIADD R5, R0, UR4 ;  /* 0x0000000400057c36 */ /* 0x020fc80008000000 */
[----:B0-----:R-:W-:-:S03]  /*0980*/  IMAD.WIDE R2, R5, 0x4, R2 ;  /* 0x0000000405027825 */ /* 0x001fc600078e0202 */
[----:B------:R-:W0:Y:S02]  /*0990*/  LDC.64 R4, c[0x0][0x3c8] ;  /* 0x0000f200ff047b82 */ /* 0x000e240000000a00 */
[----:B------:R-:W0:Y:S04]  /*09a0*/  LDG.E R13, desc[UR14][R2.64] ;  /* 0x0000000e020d7981 */ /* 0x000e28000c1e1900 */
[----:B------:R-:W2:Y:S01]  /*09b0*/  LDG.E R15, desc[UR14][R2.64+0x4] ;  /* 0x0000040e020f7981 */ /* 0x000ea2000c1e1900 */
[----:B0-----:R-:W-:-:S04]  /*09c0*/  IMAD.WIDE R12, R13, 0x4, R4 ;  /* 0x000000040d0c7825 */ /* 0x001fc800078e0204 */
[----:B--2---:R-:W-:Y:S02]  /*09d0*/  IMAD.WIDE R4, R15, 0x4, R4 ;  /* 0x000000040f047825 */ /* 0x004fe400078e0204 */
[----:B------:R-:W2:Y:S04]  /*09e0*/  LDG.E R12, desc[UR14][R12.64] ;  /* 0x0000000e0c0c7981 */ /* 0x000ea8000c1e1900 */
[----:B------:R-:W3:Y:S01]  /*09f0*/  LDG.E R4, desc[UR14][R4.64] ;  /* 0x0000000e04047981 */ /* 0x000ee2000c1e1900 */
[----:B------:R-:W-:Y:S01]  /*0a00*/  ULOP3.LUT UR5, URZ, UR4, URZ, 0x33, !UPT ;  /* 0x00000004ff057292 */ /* 0x000fe2000f8e33ff */
[----:B------:R-:W-:Y:S01]  /*0a10*/  IMAD.MOV.U32 R14, RZ, RZ, 0x1 ;  /* 0x00000001ff0e7424 */ /* 0x000fe200078e00ff */
[----:B------:R-:W-:Y:S02]  /*0a20*/  UIADD3 UR6, UPT, UPT, -UR4, -0x2, UR8 ;  /* 0xfffffffe04067890 */ /* 0x000fe4000fffe108 */
[----:B------:R-:W-:-:S02]  /*0a30*/  UIADD3 UR5, UPT, UPT, UR5, UR8, URZ ;  /* 0x0000000805057290 */ /* 0x000fc4000fffe0ff */
[----:B------:R-:W-:-:S04]  /*0a40*/  UIADD3 UR4, UPT, UPT, UR4, 0x2, URZ ;  /* 0x0000000204047890 */ /* 0x000fc8000fffe0ff */
[C---:B------:R-:W-:Y:S02]  /*0a50*/  SHF.L.U32 R2, R14.reuse, UR5, RZ ;  /* 0x000000050e027c19 */ /* 0x040fe400080006ff */
[----:B------:R-:W-:Y:S02]  /*0a60*/  SHF.L.U32 R14, R14, UR6, RZ ;  /* 0x000000060e0e7c19 */ /* 0x000fe400080006ff */
[----:B--2---:R-:W-:Y:S02]  /*0a70*/  ISETP.NE.AND P0, PT, R12, RZ, PT ;  /* 0x000000ff0c00720c */ /* 0x004fe40003f05270 */
[----:B---3--:R-:W-:Y:S02]  /*0a80*/  ISETP.NE.AND P1, PT, R4, RZ, PT ;  /* 0x000000ff0400720c */ /* 0x008fe40003f25270 */
[----:B------:R-:W-:Y:S02]  /*0a90*/  SEL R2, R2, RZ, P0 ;  /* 0x000000ff02027207 */ /* 0x000fe40000000000 */
[----:B------:R-:W-:-:S04]  /*0aa0*/  SEL R14, R14, RZ, P1 ;  /* 0x000000ff0e0e7207 */ /* 0x000fc80000800000 */
[----:B------:R-:W-:-:S07]  /*0ab0*/  LOP3.LUT R11, R11, R2, R14, 0xfe, !PT ;  /* 0x000000020b0b7212 */ /* 0x000fce00078efe0e */
.L_x_4:
[----:B------:R-:W-:Y:S05]  /*0ac0*/  BRA.U UP1, `(.L_x_0) ;  /* 0x0000000101387547 */ /* 0x000fea000b800000 */
[----:B------:R-:W0:Y:S01]  /*0ad0*/  LDC.64 R2, c[0x0][0x3b0] ;  /* 0x0000ec00ff027b82 */ /* 0x000e220000000a00 */
[----:B-----5:R-:W-:-:S04]  /*0ae0*/  VIADD R5, R0, UR4 ;  /* 0x0000000400057c36 */ /* 0x020fc80008000000 */
[----:B0-----:R-:W-:-:S03]  /*0af0*/  IMAD.WIDE R2, R5, 0x4, R2 ;  /* 0x0000000405027825 */ /* 0x001fc600078e0202 */
[----:B------:R-:W0:Y:S03]  /*0b00*/  LDC.64 R4, c[0x0][0x3c8] ;  /* 0x0000f200ff047b82 */ /* 0x000e260000000a00 */
[----:B------:R-:W0:Y:S01]  /*0b10*/  LDG.E R3, desc[UR14][R2.64] ;  /* 0x0000000e02037981 */ /* 0x000e22000c1e1900 */
[----:B------:R-:W-:Y:S01]  /*0b20*/  ULOP3.LUT UR4, URZ, UR4, URZ, 0x33, !UPT ;  /* 0x00000004ff047292 */ /* 0x000fe2000f8e33ff */
[----:B0-----:R-:W-:-:S06]  /*0b30*/  IMAD.WIDE R4, R3, 0x4, R4 ;  /* 0x0000000403047825 */ /* 0x001fcc00078e0204 */
[----:B------:R-:W2:Y:S01]  /*0b40*/  LDG.E R4, desc[UR14][R4.64] ;  /* 0x0000000e04047981 */ /* 0x000ea2000c1e1900 */
[----:B------:R-:W-:Y:S01]  /*0b50*/  UIADD3 UR4, UPT, UPT, UR4, UR8, URZ ;  /* 0x0000000804047290 */ /* 0x000fe2000fffe0ff */
[----:B------:R-:W-:-:S05]  /*0b60*/  IMAD.MOV.U32 R0, RZ, RZ, 0x1 ;  /* 0x00000001ff007424 */ /* 0x000fca00078e00ff */
[----:B------:R-:W-:Y:S02]  /*0b70*/  SHF.L.U32 R0, R0, UR4, RZ ;  /* 0x0000000400007c19 */ /* 0x000fe400080006ff */
[----:B--2---:R-:W-:-:S04]  /*0b80*/  ISETP.NE.AND P0, PT, R4, RZ, PT ;  /* 0x000000ff0400720c */ /* 0x004fc80003f05270 */
[----:B------:R-:W-:-:S04]  /*0b90*/  SEL R0, R0, RZ, P0 ;  /* 0x000000ff00007207 */ /* 0x000fc80000000000 */
[----:B------:R-:W-:-:S07]  /*0ba0*/  LOP3.LUT R11, R0, R11, RZ, 0xfc, !PT ;  /* 0x0000000b000b7212 */ /* 0x000fce00078efcff */
.L_x_0:
[----:B------:R-:W0:Y:S01]  /*0bb0*/  LDC.64 R4, c[0x0][0x3c0] ;  /* 0x0000f000ff047b82 */ /* 0x000e220000000a00 */
[----:B------:R-:W1:Y:S07]  /*0bc0*/  LDCU.64 UR4, c[0x4][0x10] ;  /* 0x01000200ff0477ac */ /* 0x000e6e0008000a00 */
[----:B------:R-:W2:Y:S01]  /*0bd0*/  LDC.64 R2, c[0x0][0x3c8] ;  /* 0x0000f200ff027b82 */ /* 0x000ea20000000a00 */
[----:B0----5:R-:W-:-:S06]  /*0be0*/  IMAD.WIDE R4, R10, 0x4, R4 ;  /* 0x000000040a047825 */ /* 0x021fcc00078e0204 */
[----:B------:R1:W3:Y:S01]  /*0bf0*/  LDG.E R4, desc[UR14][R4.64] ;  /* 0x0000000e04047981 */ /* 0x0002e2000c1e1900 */
[----:B--2---:R-:W-:-:S03]  /*0c00*/  IMAD.WIDE R2, R10, 0x4, R2 ;  /* 0x000000040a027825 */ /* 0x004fc600078e0202 */
[----:B------:R0:W-:Y:S01]  /*0c10*/  STL.128 [R1], R8 ;  /* 0x0000000801007387 */ /* 0x0001e20000100c00 */
[----:B-1----:R-:W-:Y:S01]  /*0c20*/  IMAD.U32 R5, RZ, RZ, UR5 ;  /* 0x00000005ff057e24 */ /* 0x002fe2000f8e00ff */
[----:B---3--:R-:W-:Y:S01]  /*0c30*/  SHF.R.U32.HI R0, RZ, R11, R4 ;  /* 0x0000000bff007219 */ /* 0x008fe20000011604 */
[----:B------:R-:W-:-:S03]  /*0c40*/  IMAD.U32 R4, RZ, RZ, UR4 ;  /* 0x00000004ff047e24 */ /* 0x000fc6000f8e00ff */
[----:B------:R-:W-:-:S04]  /*0c50*/  LOP3.LUT R0, R0, 0x1, RZ, 0xc0, !PT ;  /* 0x0000000100007812 */ /* 0x000fc800078ec0ff */
[----:B------:R-:W-:Y:S02]  /*0c60*/  ISETP.NE.U32.AND P0, PT, R0, 0x1, PT ;  /* 0x000000010000780c */ /* 0x000fe40003f05070 */
[----:B------:R-:W-:-:S04]  /*0c70*/  MOV R0, 0x0 ;  /* 0x0000000000007802 */ /* 0x000fc80000000f00 */
[----:B------:R0:W1:Y:S07]  /*0c80*/  LDC.64 R12, c[0x4][R0] ;  /* 0x01000000000c7b82 */ /* 0x00006e0000000a00 */
[----:B------:R-:W-:-:S05]  /*0c90*/  @!P0 IMAD.MOV.U32 R15, RZ, RZ, 0x1 ;  /* 0x00000001ff0f8424 */ /* 0x000fca00078e00ff */
[----:B------:R0:W-:Y:S04]  /*0ca0*/  @!P0 STG.E desc[UR14][R2.64], R15 ;  /* 0x0000000f02008986 */ /* 0x0001e8000c10190e */
[----:B------:R0:W-:Y:S02]  /*0cb0*/  @P0 STG.E desc[UR14][R2.64], RZ ;  /* 0x000000ff02000986 */ /* 0x0001e4000c10190e */
[----:B------:R-:W-:-:S07]  /*0cc0*/  LEPC R20, `(.L_x_5) ;  /* 0x000000001014794e */ /* 0x000fce0000000000 */
[----:B01----:R-:W-:Y:S05]  /*0cd0*/  CALL.ABS.NOINC R12 ;  /* 0x000000000c007343 */ /* 0x003fea0003c00000 */
.L_x_5:
[----:B------:R-:W-:Y:S05]  /*0ce0*/  EXIT ;  /* 0x000000000000794d */ /* 0x000fea0003800000 */
.L_x_6:
[----:B------:R-:W-:-:S00]  /*0cf0*/  BRA `(.L_x_6) ;  /* 0xfffffffc00fc7947 */ /* 0x000fc0000383ffff */
[----:B------:R-:W-:-:S00]  /*0d00*/  NOP ;  /* 0x0000000000007918 */ /* 0x000fc00000000000 */
[----:B------:R-:W-:-:S00]  /*0d10*/  NOP ;  /* 0x0000000000007918 */ /* 0x000fc00000000000 */
[----:B------:R-:W-:-:S00]  /*0d20*/  NOP ;  /* 0x0000000000007918 */ /* 0x000fc00000000000 */
[----:B------:R-:W-:-:S00]  /*0d30*/  NOP ;  /* 0x0000000000007918 */ /* 0x000fc00000000000 */
[----:B------:R-:W-:-:S00]  /*0d40*/  NOP ;  /* 0x0000000000007918 */ /* 0x000fc00000000000 */
[----:B------:R-:W-:-:S00]  /*0d50*/  NOP ;  /* 0x0000000000007918 */ /* 0x000fc00000000000 */
[----:B------:R-:W-:-:S00]  /*0d60*/  NOP ;  /* 0x0000000000007918 */ /* 0x000fc00000000000 */
[----:B------:R-:W-:-:S00]  /*0d70*/  NOP ;  /* 0x0000000000007918 */ /* 0x000fc00000000000 */
.L_x_9:


//--------------------- .text._Z9srcKernel7Network --------------------------
	.section	.text._Z9srcKernel7Network,"ax",@progbits
	.align	128
        .global         _Z9srcKernel7Network
        .type           _Z9srcKernel7Network,@function
        .size           _Z9srcKernel7Network,(.L_x_10 - _Z9srcKernel7Network)
        .other          _Z9srcKernel7Network,@"STO_CUDA_ENTRY STV_DEFAULT"
_Z9srcKernel7Network:
.text._Z9srcKernel7Network:
[----:B------:R-:W0:Y:S01]  /*0000*/  LDC R1, c[0x0][0x37c] ;  /* 0x0000df00ff017b82 */ /* 0x000e220000000800 */
[----:B------:R-:W1:Y:S07]  /*0010*/  S2R R16, SR_TID.X ;  /* 0x0000000000107919 */ /* 0x000e6e0000002100 */
[----:B------:R-:W1:Y:S01]  /*0020*/  LDC.64 R2, c[0x0][0x388] ;  /* 0x0000e200ff027b82 */ /* 0x000e620000000a00 */
[----:B------:R-:W2:Y:S01]  /*0030*/  LDCU.64 UR36, c[0x0][0x358] ;  /* 0x00006b00ff2477ac */ /* 0x000ea20008000a00 */
[----:B0-----:R-:W-:Y:S01]  /*0040*/  VIADD R1, R1, 0xfffffff8 ;  /* 0xfffffff801017836 */ /* 0x001fe20000000000 */
[----:B------:R-:W0:Y:S01]  /*0050*/  LDCU UR4, c[0x0][0x2f8] ;  /* 0x00005f00ff0477ac */ /* 0x000e220008000800 */
[----:B------:R-:W3:Y:S01]  /*0060*/  LDCU.64 UR6, c[0x4][0x8] ;  /* 0x01000100ff0677ac */ /* 0x000ee20008000a00 */
[----:B-1----:R-:W-:-:S05]  /*0070*/  IMAD.WIDE.U32 R2, R16, 0x4, R2 ;  /* 0x0000000410027825 */ /* 0x002fca00078e0002 */
[----:B--2---:R-:W2:Y:S01]  /*0080*/  LDG.E R17, desc[UR36][R2.64] ;  /* 0x0000002402117981 */ /* 0x004ea2000c1e1900 */
[----:B------:R-:W-:Y:S01]  /*0090*/  MOV R0, 0x0 ;  /* 0x0000000000007802 */ /* 0x000fe20000000f00 */
[----:B------:R-:W1:Y:S01]  /*00a0*/  LDCU UR5, c[0x0][0x2fc] ;  /* 0x00005f80ff0577ac */ /* 0x000e620008000800 */
[----:B0-----:R-:W-:Y:S01]  /*00b0*/  IADD3 R6, P0, PT, R1, UR4, RZ ;  /* 0x0000000401067c10 */ /* 0x001fe2000ff1e0ff */
[----:B---3--:R-:W-:Y:S01]  /*00c0*/  IMAD.U32 R5, RZ, RZ, UR7 ;  /* 0x00000007ff057e24 */ /* 0x008fe2000f8e00ff */
[----:B------:R0:W3:Y:S01]  /*00d0*/  LDC.64 R8, c[0x4][R0] ;  /* 0x0100000000087b82 */ /* 0x0000e20000000a00 */
[----:B------:R-:W-:Y:S02]  /*00e0*/  MOV R4, UR6 ;  /* 0x0000000600047c02 */ /* 0x000fe40008000f00 */
[----:B-1----:R-:W-:Y:S01]  /*00f0*/  IADD3.X R7, PT, PT, RZ, UR5, RZ, P0, !PT ;  /* 0x00000005ff077c10 */ /* 0x002fe200087fe4ff */
[----:B--23--:R0:W-:Y:S07]  /*0100*/  STL.64 [R1], R16 ;  /* 0x0000001001007387 */ /* 0x00c1ee0000100a00 */
[----:B------:R-:W-:-:S07]  /*0110*/  LEPC R20, `(.L_x_7) ;  /* 0x000000001014794e */ /* 0x000fce0000000000 */
[----:B0-----:R-:W-:Y:S05]  /*0120*/  CALL.ABS.NOINC R8 ;  /* 0x0000000008007343 */ /* 0x001fea0003c00000 */
.L_x_7:
[----:B------:R-:W0:Y:S08]  /*0130*/  LDC.64 R2, c[0x0][0x390] ;  /* 0x0000e400ff027b82 */ /* 0x000e300000000a00 */
[----:B------:R-:W1:Y:S01]  /*0140*/  LDC.64 R4, c[0x0][0x3c0] ;  /* 0x0000f000ff047b82 */ /* 0x000e620000000a00 */
[----:B0-----:R-:W-:-:S06]  /*0150*/  IMAD.WIDE.U32 R2, R16, 0x4, R2 ;  /* 0x0000000410027825 */ /* 0x001fcc00078e0002 */
[----:B------:R-:W2:Y:S01]  /*0160*/  LDG.E R2, desc[UR36][R2.64] ;  /* 0x0000002402027981 */ /* 0x000ea2000c1e1900 */
[----:B-1----:R-:W-:-:S06]  /*0170*/  IMAD.WIDE R4, R17, 0x4, R4 ;  /* 0x0000000411047825 */ /* 0x002fcc00078e0204 */
[----:B------:R-:W2:Y:S02]  /*0180*/  LDG.E R5, desc[UR36][R4.64] ;  /* 0x0000002404057981 */ /* 0x000ea4000c1e1900 */
[----:B--2---:R-:W-:-:S04]  /*0190*/  SHF.R.U32.HI R0, RZ, R2, R5 ;  /* 0x00000002ff007219 */ /* 0x004fc80000011605 */
[----:B------:R-:W-:-:S04]  /*01a0*/  LOP3.LUT R0, R0, 0x1, RZ, 0xc0, !PT ;  /* 0x0000000100007812 */ /* 0x000fc800078ec0ff */
[----:B------:R-:W-:-:S13]  /*01b0*/  ISETP.NE.U32.AND P0, PT, R0, 0x1, PT ;  /* 0x000000010000780c */ /* 0x000fda0003f05070 */
[----:B------:R-:W0:Y:S01]  /*01c0*/  @!P0 LDC.64 R6, c[0x0][0x3c8] ;  /* 0x0000f200ff068b82 */ /* 0x000e220000000a00 */
[----:B------:R-:W-:Y:S02]  /*01d0*/  @!P0 IMAD.MOV.U32 R9, RZ, RZ, 0x1 ;  /* 0x00000001ff098424 */ /* 0x000fe400078e00ff */
[----:B0-----:R-:W-:-:S05]  /*01e0*/  @!P0 IMAD.WIDE R6, R17, 0x4, R6 ;  /* 0x0000000411068825 */ /* 0x001fca00078e0206 */
[----:B------:R0:W-:Y:S01]  /*01f0*/  @!P0 STG.E desc[UR36][R6.64], R9 ;  /* 0x0000000906008986 */ /* 0x0001e2000c101924 */
[----:B------:R-:W-:Y:S05]  /*0200*/  @!P0 EXIT ;  /* 0x000000000000894d */ /* 0x000fea0003800000 */
[----:B------:R-:W1:Y:S02]  /*0210*/  LDC.64 R2, c[0x0][0x3c8] ;  /* 0x0000f200ff027b82 */ /* 0x000e640000000a00 */
[----:B-1----:R-:W-:-:S05]  /*0220*/  IMAD.WIDE R2, R17, 0x4, R2 ;  /* 0x0000000411027825 */ /* 0x002fca00078e0202 */
[----:B------:R-:W-:Y:S01]  /*0230*/  STG.E desc[UR36][R2.64], RZ ;  /* 0x000000ff02007986 */ /* 0x000fe2000c101924 */
[----:B------:R-:W-:Y:S05]  /*0240*/  EXIT ;  /* 0x000000000000794d */ /* 0x000fea0003800000 */
.L_x_8:
        /* <DEDUP_REMOVED lines=11> */
.L_x_10:


//--------------------- .nv.global.init           --------------------------
	.section	.nv.global.init,"aw",@progbits
.nv.global.init:
	.type		$str,@object
	.size		$str,($str$1 - $str)
$str:
        /*0000*/ 	.byte	0x54, 0x68, 0x72, 0x65, 0x61, 0x64, 0x20, 0x5b, 0x25, 0x64, 0x5d, 0x2c, 0x20, 0x4e, 0x6f, 0x64
        /*0010*/ 	.byte	0x65, 0x49, 0x44, 0x20, 0x5b, 0x25, 0x64, 0x5d, 0x0a, 0x00
	.type		$str$1,@object
	.size		$str$1,(.L_1 - $str$1)
$str$1:
        /*001a*/ 	.byte	0x43, 0x6f, 0x6c, 0x75, 0x6d, 0x6e, 0x20, 0x5b, 0x25, 0x64, 0x5d, 0x2c, 0x20, 0x54, 0x68, 0x72
        /*002a*/ 	.byte	0x65, 0x61, 0x64, 0x20, 0x5b, 0x25, 0x64, 0x5d, 0x2c, 0x20, 0x4e, 0x6f, 0x64, 0x65, 0x49, 0x44
        /*003a*/ 	.byte	0x20, 0x5b, 0x25, 0x64, 0x5d, 0x2c, 0x20, 0x4c, 0x75, 0x74, 0x4c, 0x6f, 0x6f, 0x6b, 0x75, 0x70
        /*004a*/ 	.byte	0x49, 0x64, 0x78, 0x20, 0x5b, 0x25, 0x64, 0x5d, 0x0a, 0x00
.L_1:


//--------------------- .nv.shared.reserved.0     --------------------------
	.section	.nv.shared.reserved.0,"aw",@nobits
	.weak		__nv_reservedSMEM_offset_0_alias
	.size		__nv_reservedSMEM_offset_0_alias, 0, 64
	.other		__nv_reservedSMEM_offset_0_alias,@"STO_CUDA_RESERVED_SHARED STV_DEFAULT"
__nv_reservedSMEM_offset_0_alias:
	.zero		0
	.zero		64


//--------------------- .nv.constant0._Z9genKernel7Networki --------------------------
	.section	.nv.constant0._Z9genKernel7Networki,"a",@progbits
	.sectionflags	@""
	.align	4
.nv.constant0._Z9genKernel7Networki:
	.zero		996


//--------------------- .nv.constant0._Z9srcKernel7Network --------------------------
	.section	.nv.constant0._Z9srcKernel7Network,"a",@progbits
	.sectionflags	@""
	.align	4
.nv.constant0._Z9srcKernel7Network:
	.zero		992


//--------------------- SYMBOLS --------------------------

	.type		.nv.reservedSmem.offset0,@object
	.size		.nv.reservedSmem.offset0,0x4
	.type		vprintf,@function
